//
// Generated by NVIDIA NVVM Compiler
//
// Compiler Build ID: CL-36424714
// Cuda compilation tools, release 13.0, V13.0.88
// Based on NVVM 20.0.0
//

.version 9.0
.target sm_100
.address_size 64

	// .globl	_Z7BuildBxPdPKiS1_S1_PKdii

.visible .entry _Z7BuildBxPdPKiS1_S1_PKdii(
	.param .u64 .ptr .align 1 _Z7BuildBxPdPKiS1_S1_PKdii_param_0,
	.param .u64 .ptr .align 1 _Z7BuildBxPdPKiS1_S1_PKdii_param_1,
	.param .u64 .ptr .align 1 _Z7BuildBxPdPKiS1_S1_PKdii_param_2,
	.param .u64 .ptr .align 1 _Z7BuildBxPdPKiS1_S1_PKdii_param_3,
	.param .u64 .ptr .align 1 _Z7BuildBxPdPKiS1_S1_PKdii_param_4,
	.param .u32 _Z7BuildBxPdPKiS1_S1_PKdii_param_5,
	.param .u32 _Z7BuildBxPdPKiS1_S1_PKdii_param_6
)
{
	.reg .pred 	%p<3>;
	.reg .b32 	%r<13>;
	.reg .b64 	%rd<17>;
	.reg .b64 	%fd<3>;

	ld.param.u64 	%rd1, [_Z7BuildBxPdPKiS1_S1_PKdii_param_0];
	ld.param.u64 	%rd4, [_Z7BuildBxPdPKiS1_S1_PKdii_param_1];
	ld.param.u64 	%rd2, [_Z7BuildBxPdPKiS1_S1_PKdii_param_2];
	ld.param.u64 	%rd3, [_Z7BuildBxPdPKiS1_S1_PKdii_param_4];
	ld.param.u32 	%r3, [_Z7BuildBxPdPKiS1_S1_PKdii_param_6];
	cvta.to.global.u64 	%rd5, %rd4;
	mov.u32 	%r4, %ctaid.y;
	mov.u32 	%r5, %ntid.y;
	mov.u32 	%r6, %tid.y;
	mad.lo.s32 	%r1, %r4, %r5, %r6;
	mov.u32 	%r7, %ctaid.x;
	mov.u32 	%r8, %ntid.x;
	mov.u32 	%r9, %tid.x;
	mad.lo.s32 	%r2, %r7, %r8, %r9;
	mul.wide.u32 	%rd6, %r1, 4;
	add.s64 	%rd7, %rd5, %rd6;
	ld.global.u32 	%r10, [%rd7];
	setp.ne.s32 	%p1, %r1, %r10;
	@%p1 bra 	$L__BB0_3;
	cvta.to.global.u64 	%rd8, %rd2;
	add.s64 	%rd10, %rd8, %rd6;
	ld.global.u32 	%r11, [%rd10];
	setp.ne.s32 	%p2, %r2, %r11;
	@%p2 bra 	$L__BB0_3;
	cvta.to.global.u64 	%rd11, %rd3;
	mul.wide.u32 	%rd12, %r1, 8;
	add.s64 	%rd13, %rd11, %rd12;
	ld.global.f64 	%fd1, [%rd13];
	rcp.rn.f64 	%fd2, %fd1;
	mad.lo.s32 	%r12, %r1, %r3, %r2;
	cvta.to.global.u64 	%rd14, %rd1;
	mul.wide.s32 	%rd15, %r12, 8;
	add.s64 	%rd16, %rd14, %rd15;
	st.global.f64 	[%rd16], %fd2;
$L__BB0_3:
	ret;

}


// ===== COMPILED SASS (sm_100) =====

	.target	sm_100

	.elftype	@"ET_EXEC"


//--------------------- .note.nv.tkinfo           --------------------------
	.section	.note.nv.tkinfo,"",@"SHT_NOTE"
	.sectionflags	@"SHF_NOTE_NV_TKINFO"
	.tkinfo
        /*0018*/ 	.word	0x00000002
        /*0030*/ 	.string	""
        /*0030*/ 	.string	"ptxas"
        /*0030*/ 	.string	"Cuda compilation tools, release 13.0, V13.0.88"
        /*0030*/ 	.string	"Build cuda_13.0.r13.0/compiler.36424714_0"
        /*0030*/ 	.string	"-arch sm_100 -m 64 "



//--------------------- .note.nv.cuinfo           --------------------------
	.section	.note.nv.cuinfo,"",@"SHT_NOTE"
	.sectionflags	@"SHF_NOTE_NV_CUINFO"
        /*0018*/ 	.short	0x0002
        /*001a*/ 	.short	0x0064
        /*001c*/ 	.short	0x0082
	.zero		2


//--------------------- .nv.info                  --------------------------
	.section	.nv.info,"",@"SHT_CUDA_INFO"
	.align	4


	//----- nvinfo : EIATTR_REGCOUNT
	.align		4
        /*0000*/ 	.byte	0x04, 0x2f
        /*0002*/ 	.short	(.L_1 - .L_0)
	.align		4
.L_0:
        /*0004*/ 	.word	index@(_Z7BuildBxPdPKiS1_S1_PKdii)
        /*0008*/ 	.word	0x0000000e


	//----- nvinfo : EIATTR_FRAME_SIZE
	.align		4
.L_1:
        /*000c*/ 	.byte	0x04, 0x11
        /*000e*/ 	.short	(.L_3 - .L_2)
	.align		4
.L_2:
        /*0010*/ 	.word	index@($__internal_0_$__cuda_sm20_dblrcp_rn_slowpath_v3)
        /*0014*/ 	.word	0x00000000


	//----- nvinfo : EIATTR_FRAME_SIZE
	.align		4
.L_3:
        /*0018*/ 	.byte	0x04, 0x11
        /*001a*/ 	.short	(.L_5 - .L_4)
	.align		4
.L_4:
        /*001c*/ 	.word	index@(_Z7BuildBxPdPKiS1_S1_PKdii)
        /*0020*/ 	.word	0x00000000


	//----- nvinfo : EIATTR_MIN_STACK_SIZE
	.align		4
.L_5:
        /*0024*/ 	.byte	0x04, 0x12
        /*0026*/ 	.short	(.L_7 - .L_6)
	.align		4
.L_6:
        /*0028*/ 	.word	index@(_Z7BuildBxPdPKiS1_S1_PKdii)
        /*002c*/ 	.word	0x00000000
.L_7:


//--------------------- .nv.compat                --------------------------
	.section	.nv.compat,"",@"SHT_CUDA_COMPAT_INFO"
	.align	4
        /*0000*/ 	.byte	0x02, 0x09, 0x00, 0x00, 0x02, 0x02, 0x01, 0x00, 0x02, 0x05, 0x05, 0x00, 0x03, 0x07, 0x01, 0x01
        /*0010*/ 	.byte	0x02, 0x03, 0x00, 0x00, 0x02, 0x06, 0x01, 0x00, 0x04, 0x0b, 0x08, 0x00, 0x01, 0x00, 0x00, 0x00
        /*0020*/ 	.byte	0x00, 0x00, 0x00, 0x00


//--------------------- .nv.info._Z7BuildBxPdPKiS1_S1_PKdii --------------------------
	.section	.nv.info._Z7BuildBxPdPKiS1_S1_PKdii,"",@"SHT_CUDA_INFO"
	.sectionflags	@""
	.align	4


	//----- nvinfo : EIATTR_CUDA_API_VERSION
	.align		4
        /*0000*/ 	.byte	0x04, 0x37
        /*0002*/ 	.short	(.L_9 - .L_8)
.L_8:
        /*0004*/ 	.word	0x00000082


	//----- nvinfo : EIATTR_KPARAM_INFO
	.align		4
.L_9:
        /*0008*/ 	.byte	0x04, 0x17
        /*000a*/ 	.short	(.L_11 - .L_10)
.L_10:
        /*000c*/ 	.word	0x00000000
        /*0010*/ 	.short	0x0006
        /*0012*/ 	.short	0x002c
        /*0014*/ 	.byte	0x00, 0xf0, 0x11, 0x00


	//----- nvinfo : EIATTR_KPARAM_INFO
	.align		4
.L_11:
        /*0018*/ 	.byte	0x04, 0x17
        /*001a*/ 	.short	(.L_13 - .L_12)
.L_12:
        /*001c*/ 	.word	0x00000000
        /*0020*/ 	.short	0x0005
        /*0022*/ 	.short	0x0028
        /*0024*/ 	.byte	0x00, 0xf0, 0x11, 0x00


	//----- nvinfo : EIATTR_KPARAM_INFO
	.align		4
.L_13:
        /*0028*/ 	.byte	0x04, 0x17
        /*002a*/ 	.short	(.L_15 - .L_14)
.L_14:
        /*002c*/ 	.word	0x00000000
        /*0030*/ 	.short	0x0004
        /*0032*/ 	.short	0x0020
        /*0034*/ 	.byte	0x00, 0xf5, 0x21, 0x00


	//----- nvinfo : EIATTR_KPARAM_INFO
	.align		4
.L_15:
        /*0038*/ 	.byte	0x04, 0x17
        /*003a*/ 	.short	(.L_17 - .L_16)
.L_16:
        /*003c*/ 	.word	0x00000000
        /*0040*/ 	.short	0x0003
        /*0042*/ 	.short	0x0018
        /*0044*/ 	.byte	0x00, 0xf5, 0x21, 0x00


	//----- nvinfo : EIATTR_KPARAM_INFO
	.align		4
.L_17:
        /*0048*/ 	.byte	0x04, 0x17
        /*004a*/ 	.short	(.L_19 - .L_18)
.L_18:
        /*004c*/ 	.word	0x00000000
        /*0050*/ 	.short	0x0002
        /*0052*/ 	.short	0x0010
        /*0054*/ 	.byte	0x00, 0xf5, 0x21, 0x00


	//----- nvinfo : EIATTR_KPARAM_INFO
	.align		4
.L_19:
        /*0058*/ 	.byte	0x04, 0x17
        /*005a*/ 	.short	(.L_21 - .L_20)
.L_20:
        /*005c*/ 	.word	0x00000000
        /*0060*/ 	.short	0x0001
        /*0062*/ 	.short	0x0008
        /*0064*/ 	.byte	0x00, 0xf5, 0x21, 0x00


	//----- nvinfo : EIATTR_KPARAM_INFO
	.align		4
.L_21:
        /*0068*/ 	.byte	0x04, 0x17
        /*006a*/ 	.short	(.L_23 - .L_22)
.L_22:
        /*006c*/ 	.word	0x00000000
        /*0070*/ 	.short	0x0000
        /*0072*/ 	.short	0x0000
        /*0074*/ 	.byte	0x00, 0xf5, 0x21, 0x00


	//----- nvinfo : EIATTR_SPARSE_MMA_MASK
	.align		4
.L_23:
        /*0078*/ 	.byte	0x03, 0x50
        /*007a*/ 	.short	0x0000


	//----- nvinfo : EIATTR_MAXREG_COUNT
	.align		4
        /*007c*/ 	.byte	0x03, 0x1b
        /*007e*/ 	.short	0x00ff


	//----- nvinfo : EIATTR_MERCURY_ISA_VERSION
	.align		4
        /*0080*/ 	.byte	0x03, 0x5f
        /*0082*/ 	.short	0x0101


	//----- nvinfo : EIATTR_VRC_CTA_INIT_COUNT
	.align		4
        /*0084*/ 	.byte	0x02, 0x4a
	.zero		1
	.zero		1


	//----- nvinfo : EIATTR_EXIT_INSTR_OFFSETS
	.align		4
        /*0088*/ 	.byte	0x04, 0x1c
        /*008a*/ 	.short	(.L_25 - .L_24)


	//   ....[0]....
.L_24:
        /*008c*/ 	.word	0x000000e0


	//   ....[1]....
        /*0090*/ 	.word	0x00000130


	//   ....[2]....
        /*0094*/ 	.word	0x000002b0


	//----- nvinfo : EIATTR_CRS_STACK_SIZE
	.align		4
.L_25:
        /*0098*/ 	.byte	0x04, 0x1e
        /*009a*/ 	.short	(.L_27 - .L_26)
.L_26:
        /*009c*/ 	.word	0x00000000


	//----- nvinfo : EIATTR_CBANK_PARAM_SIZE
	.align		4
.L_27:
        /*00a0*/ 	.byte	0x03, 0x19
        /*00a2*/ 	.short	0x0030


	//----- nvinfo : EIATTR_PARAM_CBANK
	.align		4
        /*00a4*/ 	.byte	0x04, 0x0a
        /*00a6*/ 	.short	(.L_29 - .L_28)
	.align		4
.L_28:
        /*00a8*/ 	.word	index@(.nv.constant0._Z7BuildBxPdPKiS1_S1_PKdii)
        /*00ac*/ 	.short	0x0380
        /*00ae*/ 	.short	0x0030


	//----- nvinfo : EIATTR_SW_WAR
	.align		4
.L_29:
        /*00b0*/ 	.byte	0x04, 0x36
        /*00b2*/ 	.short	(.L_31 - .L_30)
.L_30:
        /*00b4*/ 	.word	0x00000008
.L_31:


//--------------------- .nv.callgraph             --------------------------
	.section	.nv.callgraph,"",@"SHT_CUDA_CALLGRAPH"
	.align	4
	.sectionentsize	8
	.align		4
        /*0000*/ 	.word	0x00000000
	.align		4
        /*0004*/ 	.word	0xffffffff
	.align		4
        /*0008*/ 	.word	0x00000000
	.align		4
        /*000c*/ 	.word	0xfffffffe
	.align		4
        /*0010*/ 	.word	0x00000000
	.align		4
        /*0014*/ 	.word	0xfffffffd
	.align		4
        /*0018*/ 	.word	0x00000000
	.align		4
        /*001c*/ 	.word	0xfffffffc


//--------------------- .text._Z7BuildBxPdPKiS1_S1_PKdii --------------------------
	.section	.text._Z7BuildBxPdPKiS1_S1_PKdii,"ax",@progbits
	.align	128
        .global         _Z7BuildBxPdPKiS1_S1_PKdii
        .type           _Z7BuildBxPdPKiS1_S1_PKdii,@function
        .size           _Z7BuildBxPdPKiS1_S1_PKdii,(.L_x_7 - _Z7BuildBxPdPKiS1_S1_PKdii)
        .other          _Z7BuildBxPdPKiS1_S1_PKdii,@"STO_CUDA_ENTRY STV_DEFAULT"
_Z7BuildBxPdPKiS1_S1_PKdii:
.text._Z7BuildBxPdPKiS1_S1_PKdii:
[----:B------:R-:W-:Y:S01]  /*0000*/  LDC R1, c[0x0][0x37c] ;  /* 0x0000df00ff017b82 */ /* 0x000fe20000000800 */
[----:B------:R-:W0:Y:S07]  /*0010*/  S2R R3, SR_TID.Y ;  /* 0x0000000000037919 */ /* 0x000e2e0000002200 */
[----:B------:R-:W0:Y:S01]  /*0020*/  S2UR UR6, SR_CTAID.Y ;  /* 0x00000000000679c3 */ /* 0x000e220000002600 */
[----:B------:R-:W1:Y:S07]  /*0030*/  LDCU.64 UR4, c[0x0][0x358] ;  /* 0x00006b00ff0477ac */ /* 0x000e6e0008000a00 */
[----:B------:R-:W0:Y:S08]  /*0040*/  LDC R0, c[0x0][0x364] ;  /* 0x0000d900ff007b82 */ /* 0x000e300000000800 */
[----:B------:R-:W2:Y:S01]  /*0050*/  LDC.64 R4, c[0x0][0x388] ;  /* 0x0000e200ff047b82 */ /* 0x000ea20000000a00 */
[----:B0-----:R-:W-:-:S04]  /*0060*/  IMAD R0, R0, UR6, R3 ;  /* 0x0000000600007c24 */ /* 0x001fc8000f8e0203 */
[----:B--2---:R-:W-:-:S06]  /*0070*/  IMAD.WIDE.U32 R4, R0, 0x4, R4 ;  /* 0x0000000400047825 */ /* 0x004fcc00078e0004 */
[----:B-1----:R-:W2:Y:S01]  /*0080*/  LDG.E R5, desc[UR4][R4.64] ;  /* 0x0000000404057981 */ /* 0x002ea2000c1e1900 */
[----:B------:R-:W0:Y:S01]  /*0090*/  S2UR UR6, SR_CTAID.X ;  /* 0x00000000000679c3 */ /* 0x000e220000002500 */
[----:B------:R-:W0:Y:S07]  /*00a0*/  S2R R2, SR_TID.X ;  /* 0x0000000000027919 */ /* 0x000e2e0000002100 */
[----:B------:R-:W0:Y:S02]  /*00b0*/  LDC R3, c[0x0][0x360] ;  /* 0x0000d800ff037b82 */ /* 0x000e240000000800 */
[----:B0-----:R-:W-:Y:S01]  /*00c0*/  IMAD R3, R3, UR6, R2 ;  /* 0x0000000603037c24 */ /* 0x001fe2000f8e0202 */
[----:B--2---:R-:W-:-:S13]  /*00d0*/  ISETP.NE.AND P0, PT, R0, R5, PT ;  /* 0x000000050000720c */ /* 0x004fda0003f05270 */
[----:B------:R-:W-:Y:S05]  /*00e0*/  @P0 EXIT ;  /* 0x000000000000094d */ /* 0x000fea0003800000 */
[----:B------:R-:W0:Y:S02]  /*00f0*/  LDC.64 R4, c[0x0][0x390] ;  /* 0x0000e400ff047b82 */ /* 0x000e240000000a00 */
[----:B0-----:R-:W-:-:S06]  /*0100*/  IMAD.WIDE.U32 R4, R0, 0x4, R4 ;  /* 0x0000000400047825 */ /* 0x001fcc00078e0004 */
[----:B------:R-:W2:Y:S02]  /*0110*/  LDG.E R4, desc[UR4][R4.64] ;  /* 0x0000000404047981 */ /* 0x000ea4000c1e1900 */
[----:B--2---:R-:W-:-:S13]  /*0120*/  ISETP.NE.AND P0, PT, R3, R4, PT ;  /* 0x000000040300720c */ /* 0x004fda0003f05270 */
[----:B------:R-:W-:Y:S05]  /*0130*/  @P0 EXIT ;  /* 0x000000000000094d */ /* 0x000fea0003800000 */
[----:B------:R-:W0:Y:S02]  /*0140*/  LDC.64 R4, c[0x0][0x3a0] ;  /* 0x0000e800ff047b82 */ /* 0x000e240000000a00 */
[----:B0-----:R-:W-:-:S06]  /*0150*/  IMAD.WIDE.U32 R4, R0, 0x8, R4 ;  /* 0x0000000800047825 */ /* 0x001fcc00078e0004 */
[----:B------:R-:W2:Y:S01]  /*0160*/  LDG.E.64 R4, desc[UR4][R4.64] ;  /* 0x0000000404047981 */ /* 0x000ea2000c1e1b00 */
[----:B------:R-:W-:Y:S01]  /*0170*/  BSSY.RECONVERGENT B0, `(.L_x_0) ;  /* 0x000000e000007945 */ /* 0x000fe20003800200 */
[----:B--2---:R-:W0:Y:S01]  /*0180*/  MUFU.RCP64H R7, R5 ;  /* 0x0000000500077308 */ /* 0x004e220000001800 */
[----:B------:R-:W-:-:S05]  /*0190*/  VIADD R6, R5, 0x300402 ;  /* 0x0030040205067836 */ /* 0x000fca0000000000 */
[----:B------:R-:W-:Y:S01]  /*01a0*/  FSETP.GEU.AND P0, PT, |R6|, 5.8789094863358348022e-39, PT ;  /* 0x004004020600780b */ /* 0x000fe20003f0e200 */
[----:B0-----:R-:W-:-:S08]  /*01b0*/  DFMA R8, -R4, R6, 1 ;  /* 0x3ff000000408742b */ /* 0x001fd00000000106 */
[----:B------:R-:W-:-:S08]  /*01c0*/  DFMA R8, R8, R8, R8 ;  /* 0x000000080808722b */ /* 0x000fd00000000008 */
[----:B------:R-:W-:-:S08]  /*01d0*/  DFMA R8, R6, R8, R6 ;  /* 0x000000080608722b */ /* 0x000fd00000000006 */
[----:B------:R-:W-:-:S08]  /*01e0*/  DFMA R10, -R4, R8, 1 ;  /* 0x3ff00000040a742b */ /* 0x000fd00000000108 */
[----:B------:R-:W-:Y:S01]  /*01f0*/  DFMA R8, R8, R10, R8 ;  /* 0x0000000a0808722b */ /* 0x000fe20000000008 */
[----:B------:R-:W-:Y:S10]  /*0200*/  @P0 BRA `(.L_x_1) ;  /* 0x0000000000100947 */ /* 0x000ff40003800000 */
[----:B------:R-:W-:-:S05]  /*0210*/  LOP3.LUT R2, R5, 0x7fffffff, RZ, 0xc0, !PT ;  /* 0x7fffffff05027812 */ /* 0x000fca00078ec0ff */
[----:B------:R-:W-:Y:S01]  /*0220*/  VIADD R8, R2, 0xfff00000 ;  /* 0xfff0000002087836 */ /* 0x000fe20000000000 */
[----:B------:R-:W-:-:S07]  /*0230*/  MOV R2, 0x250 ;  /* 0x0000025000027802 */ /* 0x000fce0000000f00 */
[----:B------:R-:W-:Y:S05]  /*0240*/  CALL.REL.NOINC `($__internal_0_$__cuda_sm20_dblrcp_rn_slowpath_v3) ;  /* 0x00000000001c7944 */ /* 0x000fea0003c00000 */
.L_x_1:
[----:B------:R-:W-:Y:S05]  /*0250*/  BSYNC.RECONVERGENT B0 ;  /* 0x0000000000007941 */ /* 0x000fea0003800200 */
.L_x_0:
[----:B------:R-:W0:Y:S01]  /*0260*/  LDC.64 R4, c[0x0][0x380] ;  /* 0x0000e000ff047b82 */ /* 0x000e220000000a00 */
[----:B------:R-:W1:Y:S02]  /*0270*/  LDCU UR6, c[0x0][0x3ac] ;  /* 0x00007580ff0677ac */ /* 0x000e640008000800 */
[----:B-1----:R-:W-:-:S04]  /*0280*/  IMAD R3, R0, UR6, R3 ;  /* 0x0000000600037c24 */ /* 0x002fc8000f8e0203 */
[----:B0-----:R-:W-:-:S05]  /*0290*/  IMAD.WIDE R2, R3, 0x8, R4 ;  /* 0x0000000803027825 */ /* 0x001fca00078e0204 */
[----:B------:R-:W-:Y:S01]  /*02a0*/  STG.E.64 desc[UR4][R2.64], R8 ;  /* 0x0000000802007986 */ /* 0x000fe2000c101b04 */
[----:B------:R-:W-:Y:S05]  /*02b0*/  EXIT ;  /* 0x000000000000794d */ /* 0x000fea0003800000 */
        .weak           $__internal_0_$__cuda_sm20_dblrcp_rn_slowpath_v3
        .type           $__internal_0_$__cuda_sm20_dblrcp_rn_slowpath_v3,@function
        .size           $__internal_0_$__cuda_sm20_dblrcp_rn_slowpath_v3,(.L_x_7 - $__internal_0_$__cuda_sm20_dblrcp_rn_slowpath_v3)
$__internal_0_$__cuda_sm20_dblrcp_rn_slowpath_v3:
[----:B------:R-:W-:Y:S01]  /*02c0*/  DSETP.GTU.AND P0, PT, |R4|, +INF , PT ;  /* 0x7ff000000400742a */ /* 0x000fe20003f0c200 */
[----:B------:R-:W-:-:S13]  /*02d0*/  BSSY.RECONVERGENT B1, `(.L_x_2) ;  /* 0x0000023000017945 */ /* 0x000fda0003800200 */
[----:B------:R-:W-:Y:S05]  /*02e0*/  @P0 BRA `(.L_x_3) ;  /* 0x00000000007c0947 */ /* 0x000fea0003800000 */
[----:B------:R-:W-:-:S04]  /*02f0*/  LOP3.LUT R9, R5, 0x7fffffff, RZ, 0xc0, !PT ;  /* 0x7fffffff05097812 */ /* 0x000fc800078ec0ff */
[----:B------:R-:W-:-:S04]  /*0300*/  IADD3 R6, PT, PT, R9, -0x1, RZ ;  /* 0xffffffff09067810 */ /* 0x000fc80007ffe0ff */
[----:B------:R-:W-:-:S13]  /*0310*/  ISETP.GE.U32.AND P0, PT, R6, 0x7fefffff, PT ;  /* 0x7fefffff0600780c */ /* 0x000fda0003f06070 */
[----:B------:R-:W-:Y:S01]  /*0320*/  @P0 LOP3.LUT R7, R5, 0x7ff00000, RZ, 0x3c, !PT ;  /* 0x7ff0000005070812 */ /* 0x000fe200078e3cff */
[----:B------:R-:W-:Y:S01]  /*0330*/  @P0 IMAD.MOV.U32 R6, RZ, RZ, RZ ;  /* 0x000000ffff060224 */ /* 0x000fe200078e00ff */
[----:B------:R-:W-:Y:S06]  /*0340*/  @P0 BRA `(.L_x_4) ;  /* 0x00000000006c0947 */ /* 0x000fec0003800000 */
[----:B------:R-:W-:-:S13]  /*0350*/  ISETP.GE.U32.AND P0, PT, R9, 0x1000001, PT ;  /* 0x010000010900780c */ /* 0x000fda0003f06070 */
[----:B------:R-:W-:Y:S05]  /*0360*/  @!P0 BRA `(.L_x_5) ;  /* 0x0000000000348947 */ /* 0x000fea0003800000 */
[----:B------:R-:W-:Y:S01]  /*0370*/  IADD3 R7, PT, PT, R5, -0x3fe00000, RZ ;  /* 0xc020000005077810 */ /* 0x000fe20007ffe0ff */
[----:B------:R-:W-:-:S03]  /*0380*/  IMAD.MOV.U32 R6, RZ, RZ, R4 ;  /* 0x000000ffff067224 */ /* 0x000fc600078e0004 */
[----:B------:R-:W0:Y:S03]  /*0390*/  MUFU.RCP64H R9, R7 ;  /* 0x0000000700097308 */ /* 0x000e260000001800 */
[----:B0-----:R-:W-:-:S08]  /*03a0*/  DFMA R10, -R6, R8, 1 ;  /* 0x3ff00000060a742b */ /* 0x001fd00000000108 */
[----:B------:R-:W-:-:S08]  /*03b0*/  DFMA R10, R10, R10, R10 ;  /* 0x0000000a0a0a722b */ /* 0x000fd0000000000a */
[----:B------:R-:W-:-:S08]  /*03c0*/  DFMA R10, R8, R10, R8 ;  /* 0x0000000a080a722b */ /* 0x000fd00000000008 */
[----:B------:R-:W-:-:S08]  /*03d0*/  DFMA R8, -R6, R10, 1 ;  /* 0x3ff000000608742b */ /* 0x000fd0000000010a */
[----:B------:R-:W-:-:S08]  /*03e0*/  DFMA R8, R10, R8, R10 ;  /* 0x000000080a08722b */ /* 0x000fd0000000000a */
[----:B------:R-:W-:-:S08]  /*03f0*/  DMUL R8, R8, 2.2250738585072013831e-308 ;  /* 0x0010000008087828 */ /* 0x000fd00000000000 */
[----:B------:R-:W-:-:S08]  /*0400*/  DFMA R4, -R4, R8, 1 ;  /* 0x3ff000000404742b */ /* 0x000fd00000000108 */
[----:B------:R-:W-:-:S08]  /*0410*/  DFMA R4, R4, R4, R4 ;  /* 0x000000040404722b */ /* 0x000fd00000000004 */
[----:B------:R-:W-:Y:S01]  /*0420*/  DFMA R6, R8, R4, R8 ;  /* 0x000000040806722b */ /* 0x000fe20000000008 */
[----:B------:R-:W-:Y:S10]  /*0430*/  BRA `(.L_x_4) ;  /* 0x0000000000307947 */ /* 0x000ff40003800000 */
.L_x_5:
[----:B------:R-:W-:Y:S01]  /*0440*/  DMUL R4, R4, 8.11296384146066816958e+31 ;  /* 0x4690000004047828 */ /* 0x000fe20000000000 */
[----:B------:R-:W-:-:S05]  /*0450*/  MOV R6, R8 ;  /* 0x0000000800067202 */ /* 0x000fca0000000f00 */
[----:B------:R-:W0:Y:S02]  /*0460*/  MUFU.RCP64H R7, R5 ;  /* 0x0000000500077308 */ /* 0x000e240000001800 */
[----:B0-----:R-:W-:-:S08]  /*0470*/  DFMA R8, -R4, R6, 1 ;  /* 0x3ff000000408742b */ /* 0x001fd00000000106 */
[----:B------:R-:W-:-:S08]  /*0480*/  DFMA R8, R8, R8, R8 ;  /* 0x000000080808722b */ /* 0x000fd00000000008 */
[----:B------:R-:W-:-:S08]  /*0490*/  DFMA R8, R6, R8, R6 ;  /* 0x000000080608722b */ /* 0x000fd00000000006 */
[----:B------:R-:W-:-:S08]  /*04a0*/  DFMA R6, -R4, R8, 1 ;  /* 0x3ff000000406742b */ /* 0x000fd00000000108 */
[----:B------:R-:W-:-:S08]  /*04b0*/  DFMA R6, R8, R6, R8 ;  /* 0x000000060806722b */ /* 0x000fd00000000008 */
[----:B------:R-:W-:Y:S01]  /*04c0*/  DMUL R6, R6, 8.11296384146066816958e+31 ;  /* 0x4690000006067828 */ /* 0x000fe20000000000 */
[----:B------:R-:W-:Y:S10]  /*04d0*/  BRA `(.L_x_4) ;  /* 0x0000000000087947 */ /* 0x000ff40003800000 */
.L_x_3:
[----:B------:R-:W-:Y:S01]  /*04e0*/  LOP3.LUT R7, R5, 0x80000, RZ, 0xfc, !PT ;  /* 0x0008000005077812 */ /* 0x000fe200078efcff */
[----:B------:R-:W-:-:S07]  /*04f0*/  IMAD.MOV.U32 R6, RZ, RZ, R4 ;  /* 0x000000ffff067224 */ /* 0x000fce00078e0004 */
.L_x_4:
[----:B------:R-:W-:Y:S05]  /*0500*/  BSYNC.RECONVERGENT B1 ;  /* 0x0000000000017941 */ /* 0x000fea0003800200 */
.L_x_2:
[----:B------:R-:W-:Y:S01]  /*0510*/  MOV R4, R2 ;  /* 0x0000000200047202 */ /* 0x000fe20000000f00 */
[----:B------:R-:W-:Y:S01]  /*0520*/  IMAD.MOV.U32 R5, RZ, RZ, 0x0 ;  /* 0x00000000ff057424 */ /* 0x000fe200078e00ff */
[----:B------:R-:W-:Y:S01]  /*0530*/  MOV R8, R6 ;  /* 0x0000000600087202 */ /* 0x000fe20000000f00 */
[----:B------:R-:W-:Y:S02]  /*0540*/  IMAD.MOV.U32 R9, RZ, RZ, R7 ;  /* 0x000000ffff097224 */ /* 0x000fe400078e0007 */
[----:B------:R-:W-:Y:S05]  /*0550*/  RET.REL.NODEC R4 `(_Z7BuildBxPdPKiS1_S1_PKdii) ;  /* 0xfffffff804a87950 */ /* 0x000fea0003c3ffff */
.L_x_6:
[----:B------:R-:W-:-:S00]  /*0560*/  BRA `(.L_x_6) ;  /* 0xfffffffc00fc7947 */ /* 0x000fc0000383ffff */
[----:B------:R-:W-:-:S00]  /*0570*/  NOP ;  /* 0x0000000000007918 */ /* 0x000fc00000000000 */
        /* <DEDUP_REMOVED lines=8> */
.L_x_7:


//--------------------- .nv.shared.reserved.0     --------------------------
	.section	.nv.shared.reserved.0,"aw",@nobits
	.weak		__nv_reservedSMEM_offset_0_alias
	.size		__nv_reservedSMEM_offset_0_alias, 0, 64
	.other		__nv_reservedSMEM_offset_0_alias,@"STO_CUDA_RESERVED_SHARED STV_DEFAULT"
__nv_reservedSMEM_offset_0_alias:
	.zero		0
	.zero		64


//--------------------- .nv.constant0._Z7BuildBxPdPKiS1_S1_PKdii --------------------------
	.section	.nv.constant0._Z7BuildBxPdPKiS1_S1_PKdii,"a",@progbits
	.sectionflags	@""
	.align	4
.nv.constant0._Z7BuildBxPdPKiS1_S1_PKdii:
	.zero		944


//--------------------- SYMBOLS --------------------------

	.type		.nv.reservedSmem.offset0,@object
	.size		.nv.reservedSmem.offset0,0x4
